	.headerflags	@"EF_CUDA_TEXMODE_UNIFIED EF_CUDA_64BIT_ADDRESS EF_CUDA_ACCELERATORS EF_CUDA_SM90 EF_CUDA_VIRTUAL_SM(EF_CUDA_SM90)"
	.elftype	@"ET_EXEC"


//--------------------- .nv.info                  --------------------------
	.section	.nv.info,"",@"SHT_CUDA_INFO"
	.align	4


	//----- nvinfo : EIATTR_REGCOUNT
	.align		4
        /*0000*/ 	.byte	0x04, 0x2f
        /*0002*/ 	.short	(.L_1 - .L_0)
	.align		4
.L_0:
        /*0004*/ 	.word	index@(triton_poi_fused__to_copy_add_arange_clamp_mul_sub_19)
        /*0008*/ 	.word	0x0000000a


	//----- nvinfo : EIATTR_MIN_STACK_SIZE
	.align		4
.L_1:
        /*000c*/ 	.byte	0x04, 0x12
        /*000e*/ 	.short	(.L_3 - .L_2)
	.align		4
.L_2:
        /*0010*/ 	.word	index@(triton_poi_fused__to_copy_add_arange_clamp_mul_sub_19)
        /*0014*/ 	.word	0x00000000


	//----- nvinfo : EIATTR_FRAME_SIZE
	.align		4
.L_3:
        /*0018*/ 	.byte	0x04, 0x11
        /*001a*/ 	.short	(.L_5 - .L_4)
	.align		4
.L_4:
        /*001c*/ 	.word	index@(triton_poi_fused__to_copy_add_arange_clamp_mul_sub_19)
        /*0020*/ 	.word	0x00000000


	//----- nvinfo : EIATTR_MIN_STACK_SIZE
	.align		4
.L_5:
        /*0024*/ 	.byte	0x04, 0x12
        /*0026*/ 	.short	(.L_7 - .L_6)
	.align		4
.L_6:
        /*0028*/ 	.word	index@(triton_poi_fused__to_copy_add_arange_clamp_mul_sub_19)
        /*002c*/ 	.word	0x00000000
.L_7:


//--------------------- .nv.info.triton_poi_fused__to_copy_add_arange_clamp_mul_sub_19 --------------------------
	.section	.nv.info.triton_poi_fused__to_copy_add_arange_clamp_mul_sub_19,"",@"SHT_CUDA_INFO"
	.sectionflags	@""
	.align	4


	//----- nvinfo : EIATTR_CUDA_API_VERSION
	.align		4
        /*0000*/ 	.byte	0x04, 0x37
        /*0002*/ 	.short	(.L_9 - .L_8)
.L_8:
        /*0004*/ 	.word	0x0000007c


	//----- nvinfo : EIATTR_KPARAM_INFO
	.align		4
.L_9:
        /*0008*/ 	.byte	0x04, 0x17
        /*000a*/ 	.short	(.L_11 - .L_10)
.L_10:
        /*000c*/ 	.word	0x00000000
        /*0010*/ 	.short	0x0001
        /*0012*/ 	.short	0x0008
        /*0014*/ 	.byte	0x00, 0xf0, 0x11, 0x00


	//----- nvinfo : EIATTR_KPARAM_INFO
	.align		4
.L_11:
        /*0018*/ 	.byte	0x04, 0x17
        /*001a*/ 	.short	(.L_13 - .L_12)
.L_12:
        /*001c*/ 	.word	0x00000000
        /*0020*/ 	.short	0x0000
        /*0022*/ 	.short	0x0000
        /*0024*/ 	.byte	0x00, 0xf4, 0x21, 0x00


	//----- nvinfo : EIATTR_SPARSE_MMA_MASK
	.align		4
.L_13:
        /*0028*/ 	.byte	0x03, 0x50
        /*002a*/ 	.short	0x0000


	//----- nvinfo : EIATTR_MAXREG_COUNT
	.align		4
        /*002c*/ 	.byte	0x03, 0x1b
        /*002e*/ 	.short	0x00ff


	//----- nvinfo : EIATTR_EXIT_INSTR_OFFSETS
	.align		4
        /*0030*/ 	.byte	0x04, 0x1c
        /*0032*/ 	.short	(.L_15 - .L_14)


	//   ....[0]....
.L_14:
        /*0034*/ 	.word	0x00000110


	//   ....[1]....
        /*0038*/ 	.word	0x00000140


	//----- nvinfo : EIATTR_REQNTID
	.align		4
.L_15:
        /*003c*/ 	.byte	0x04, 0x10
        /*003e*/ 	.short	(.L_17 - .L_16)
.L_16:
        /*0040*/ 	.word	0x00000020
        /*0044*/ 	.word	0x00000001
        /*0048*/ 	.word	0x00000001


	//----- nvinfo : EIATTR_CBANK_PARAM_SIZE
	.align		4
.L_17:
        /*004c*/ 	.byte	0x03, 0x19
        /*004e*/ 	.short	0x000c


	//----- nvinfo : EIATTR_PARAM_CBANK
	.align		4
        /*0050*/ 	.byte	0x04, 0x0a
        /*0052*/ 	.short	(.L_19 - .L_18)
	.align		4
.L_18:
        /*0054*/ 	.word	index@(.nv.constant0.triton_poi_fused__to_copy_add_arange_clamp_mul_sub_19)
        /*0058*/ 	.short	0x0210
        /*005a*/ 	.short	0x000c


	//----- nvinfo : EIATTR_SW_WAR
	.align		4
.L_19:
        /*005c*/ 	.byte	0x04, 0x36
        /*005e*/ 	.short	(.L_21 - .L_20)
.L_20:
        /*0060*/ 	.word	0x00000008
.L_21:


//--------------------- .nv.callgraph             --------------------------
	.section	.nv.callgraph,"",@"SHT_CUDA_CALLGRAPH"
	.align	4
	.sectionentsize	8
	.align		4
        /*0000*/ 	.word	0x00000000
	.align		4
        /*0004*/ 	.word	0xffffffff
	.align		4
        /*0008*/ 	.word	0x00000000
	.align		4
        /*000c*/ 	.word	0xfffffffe
	.align		4
        /*0010*/ 	.word	0x00000000
	.align		4
        /*0014*/ 	.word	0xfffffffd
	.align		4
        /*0018*/ 	.word	0x00000000
	.align		4
        /*001c*/ 	.word	0xfffffffc


//--------------------- .text.triton_poi_fused__to_copy_add_arange_clamp_mul_sub_19 --------------------------
	.section	.text.triton_poi_fused__to_copy_add_arange_clamp_mul_sub_19,"ax",@progbits
	.align	128
        .global         triton_poi_fused__to_copy_add_arange_clamp_mul_sub_19
        .type           triton_poi_fused__to_copy_add_arange_clamp_mul_sub_19,@function
        .size           triton_poi_fused__to_copy_add_arange_clamp_mul_sub_19,(.L_x_1 - triton_poi_fused__to_copy_add_arange_clamp_mul_sub_19)
        .other          triton_poi_fused__to_copy_add_arange_clamp_mul_sub_19,@"STO_CUDA_ENTRY STV_DEFAULT"
triton_poi_fused__to_copy_add_arange_clamp_mul_sub_19:
.text.triton_poi_fused__to_copy_add_arange_clamp_mul_sub_19:
[----:B------:R-:W0:Y:S02]  /*0000*/  LDC R1, c[0x0][0x28] ;  /* 0x00000a00ff017b82 */ /* 0x000e240000000800 */
[----:B------:R-:W1:Y:S01]  /*0010*/  S2R R6, SR_TID.X ;  /* 0x0000000000067919 */ /* 0x000e620000002100 */
[----:B------:R-:W-:Y:S01]  /*0020*/  IMAD.MOV.U32 R3, RZ, RZ, 0x3f000000 ;  /* 0x3f000000ff037424 */ /* 0x000fe200078e00ff */
[----:B------:R-:W2:Y:S01]  /*0030*/  S2R R5, SR_CTAID.X ;  /* 0x0000000000057919 */ /* 0x000ea20000002500 */
[C---:B-1----:R-:W-:Y:S02]  /*0040*/  LOP3.LUT R0, R6.reuse, 0xf, RZ, 0xc0, !PT ;  /* 0x0000000f06007812 */ /* 0x042fe400078ec0ff */
[----:B------:R-:W-:-:S03]  /*0050*/  LOP3.LUT P0, RZ, R6, 0x10, RZ, 0xc0, !PT ;  /* 0x0000001006ff7812 */ /* 0x000fc6000780c0ff */
[----:B--2---:R-:W-:-:S05]  /*0060*/  IMAD R5, R5, 0x10, R0 ;  /* 0x0000001005057824 */ /* 0x004fca00078e0200 */
[----:B------:R-:W-:Y:S02]  /*0070*/  I2FP.F32.S32 R0, R5 ;  /* 0x0000000500007245 */ /* 0x000fe40000201400 */
[----:B------:R-:W-:-:S03]  /*0080*/  ISETP.LT.AND P0, PT, R5, 0x10, !P0 ;  /* 0x000000100500780c */ /* 0x000fc60004701270 */
[----:B------:R-:W-:-:S04]  /*0090*/  FADD R0, R0, 0.5 ;  /* 0x3f00000000007421 */ /* 0x000fc80000000000 */
[----:B------:R-:W-:Y:S02]  /*00a0*/  FFMA R0, R0, R3, -0.5 ;  /* 0xbf00000000007423 */ /* 0x000fe40000000003 */
[----:B------:R-:W1:Y:S03]  /*00b0*/  LDC.64 R2, c[0x0][0x210] ;  /* 0x00008400ff027b82 */ /* 0x000e660000000a00 */
[----:B------:R-:W-:-:S04]  /*00c0*/  FMNMX R0, RZ, R0, !PT ;  /* 0x00000000ff007209 */ /* 0x000fc80007800000 */
[----:B------:R-:W2:Y:S02]  /*00d0*/  F2I.TRUNC.NTZ R4, R0 ;  /* 0x0000000000047305 */ /* 0x000ea4000020f100 */
[----:B--2---:R-:W-:Y:S01]  /*00e0*/  I2FP.F32.S32 R7, R4 ;  /* 0x0000000400077245 */ /* 0x004fe20000201400 */
[----:B-1----:R-:W-:-:S04]  /*00f0*/  IMAD.WIDE R2, R5, 0x4, R2 ;  /* 0x0000000405027825 */ /* 0x002fc800078e0202 */
[----:B------:R-:W-:Y:S01]  /*0100*/  FADD.SAT R7, R0, -R7 ;  /* 0x8000000700077221 */ /* 0x000fe20000002000 */
[----:B------:R-:W-:Y:S06]  /*0110*/  @!P0 EXIT ;  /* 0x000000000000894d */ /* 0x000fec0003800000 */
[----:B------:R-:W-:Y:S02]  /*0120*/  ULDC.64 UR4, c[0x0][0x208] ;  /* 0x0000820000047ab9 */ /* 0x000fe40000000a00 */
[----:B------:R-:W-:Y:S01]  /*0130*/  STG.E desc[UR4][R2.64], R7 ;  /* 0x0000000702007986 */ /* 0x000fe2000c101904 */
[----:B------:R-:W-:Y:S05]  /*0140*/  EXIT ;  /* 0x000000000000794d */ /* 0x000fea0003800000 */
.L_x_0:
[----:B------:R-:W-:-:S00]  /*0150*/  BRA `(.L_x_0) ;  /* 0xfffffffc00fc7947 */ /* 0x000fc0000383ffff */
[----:B------:R-:W-:-:S00]  /*0160*/  NOP ;  /* 0x0000000000007918 */ /* 0x000fc00000000000 */
        /* <DEDUP_REMOVED lines=9> */
.L_x_1:


//--------------------- .nv.constant0.triton_poi_fused__to_copy_add_arange_clamp_mul_sub_19 --------------------------
	.section	.nv.constant0.triton_poi_fused__to_copy_add_arange_clamp_mul_sub_19,"a",@progbits
	.sectionflags	@""
	.align	4
.nv.constant0.triton_poi_fused__to_copy_add_arange_clamp_mul_sub_19:
	.zero		540
